	.headerflags	@"EF_CUDA_TEXMODE_UNIFIED EF_CUDA_64BIT_ADDRESS EF_CUDA_SM89 EF_CUDA_VIRTUAL_SM(EF_CUDA_SM89)"
	.elftype	@"ET_EXEC"


//--------------------- .nv.info                  --------------------------
	.section	.nv.info,"",@"SHT_CUDA_INFO"
	.align	4


	//----- nvinfo : EIATTR_REGCOUNT
	.align		4
        /*0000*/ 	.byte	0x04, 0x2f
        /*0002*/ 	.short	(.L_2 - .L_1)
	.align		4
.L_1:
        /*0004*/ 	.word	index@(_rms_layernorm_forward)
        /*0008*/ 	.word	0x0000001c


	//----- nvinfo : EIATTR_MIN_STACK_SIZE
	.align		4
.L_2:
        /*000c*/ 	.byte	0x04, 0x12
        /*000e*/ 	.short	(.L_4 - .L_3)
	.align		4
.L_3:
        /*0010*/ 	.word	index@(_rms_layernorm_forward)
        /*0014*/ 	.word	0x00000000


	//----- nvinfo : EIATTR_FRAME_SIZE
	.align		4
.L_4:
        /*0018*/ 	.byte	0x04, 0x11
        /*001a*/ 	.short	(.L_6 - .L_5)
	.align		4
.L_5:
        /*001c*/ 	.word	index@(_rms_layernorm_forward)
        /*0020*/ 	.word	0x00000000


	//----- nvinfo : EIATTR_MIN_STACK_SIZE
	.align		4
.L_6:
        /*0024*/ 	.byte	0x04, 0x12
        /*0026*/ 	.short	(.L_8 - .L_7)
	.align		4
.L_7:
        /*0028*/ 	.word	index@(_rms_layernorm_forward)
        /*002c*/ 	.word	0x00000000
.L_8:


//--------------------- .nv.info._rms_layernorm_forward --------------------------
	.section	.nv.info._rms_layernorm_forward,"",@"SHT_CUDA_INFO"
	.sectionflags	@""
	.align	4


	//----- nvinfo : EIATTR_CUDA_API_VERSION
	.align		4
        /*0000*/ 	.byte	0x04, 0x37
        /*0002*/ 	.short	(.L_10 - .L_9)
.L_9:
        /*0004*/ 	.word	0x0000007c


	//----- nvinfo : EIATTR_PARAM_CBANK
	.align		4
.L_10:
        /*0008*/ 	.byte	0x04, 0x0a
        /*000a*/ 	.short	(.L_12 - .L_11)
	.align		4
.L_11:
        /*000c*/ 	.word	index@(.nv.constant0._rms_layernorm_forward)
        /*0010*/ 	.short	0x0160
        /*0012*/ 	.short	0x0038


	//----- nvinfo : EIATTR_CBANK_PARAM_SIZE
	.align		4
.L_12:
        /*0014*/ 	.byte	0x03, 0x19
        /*0016*/ 	.short	0x0038


	//----- nvinfo : EIATTR_KPARAM_INFO
	.align		4
        /*0018*/ 	.byte	0x04, 0x17
        /*001a*/ 	.short	(.L_14 - .L_13)
.L_13:
        /*001c*/ 	.word	0x00000000
        /*0020*/ 	.short	0x0007
        /*0022*/ 	.short	0x0034
        /*0024*/ 	.byte	0x00, 0xf0, 0x11, 0x00


	//----- nvinfo : EIATTR_KPARAM_INFO
	.align		4
.L_14:
        /*0028*/ 	.byte	0x04, 0x17
        /*002a*/ 	.short	(.L_16 - .L_15)
.L_15:
        /*002c*/ 	.word	0x00000000
        /*0030*/ 	.short	0x0006
        /*0032*/ 	.short	0x0030
        /*0034*/ 	.byte	0x00, 0xf0, 0x11, 0x00


	//----- nvinfo : EIATTR_KPARAM_INFO
	.align		4
.L_16:
        /*0038*/ 	.byte	0x04, 0x17
        /*003a*/ 	.short	(.L_18 - .L_17)
.L_17:
        /*003c*/ 	.word	0x00000000
        /*0040*/ 	.short	0x0005
        /*0042*/ 	.short	0x0028
        /*0044*/ 	.byte	0x00, 0xf0, 0x21, 0x00


	//----- nvinfo : EIATTR_KPARAM_INFO
	.align		4
.L_18:
        /*0048*/ 	.byte	0x04, 0x17
        /*004a*/ 	.short	(.L_20 - .L_19)
.L_19:
        /*004c*/ 	.word	0x00000000
        /*0050*/ 	.short	0x0004
        /*0052*/ 	.short	0x0020
        /*0054*/ 	.byte	0x00, 0xf0, 0x21, 0x00


	//----- nvinfo : EIATTR_KPARAM_INFO
	.align		4
.L_20:
        /*0058*/ 	.byte	0x04, 0x17
        /*005a*/ 	.short	(.L_22 - .L_21)
.L_21:
        /*005c*/ 	.word	0x00000000
        /*0060*/ 	.short	0x0003
        /*0062*/ 	.short	0x0018
        /*0064*/ 	.byte	0x00, 0xf0, 0x11, 0x00


	//----- nvinfo : EIATTR_KPARAM_INFO
	.align		4
.L_22:
        /*0068*/ 	.byte	0x04, 0x17
        /*006a*/ 	.short	(.L_24 - .L_23)
.L_23:
        /*006c*/ 	.word	0x00000000
        /*0070*/ 	.short	0x0002
        /*0072*/ 	.short	0x0010
        /*0074*/ 	.byte	0x00, 0xf0, 0x21, 0x00


	//----- nvinfo : EIATTR_KPARAM_INFO
	.align		4
.L_24:
        /*0078*/ 	.byte	0x04, 0x17
        /*007a*/ 	.short	(.L_26 - .L_25)
.L_25:
        /*007c*/ 	.word	0x00000000
        /*0080*/ 	.short	0x0001
        /*0082*/ 	.short	0x0008
        /*0084*/ 	.byte	0x00, 0xf0, 0x11, 0x00


	//----- nvinfo : EIATTR_KPARAM_INFO
	.align		4
.L_26:
        /*0088*/ 	.byte	0x04, 0x17
        /*008a*/ 	.short	(.L_28 - .L_27)
.L_27:
        /*008c*/ 	.word	0x00000000
        /*0090*/ 	.short	0x0000
        /*0092*/ 	.short	0x0000
        /*0094*/ 	.byte	0x00, 0xf0, 0x21, 0x00


	//----- nvinfo : EIATTR_MAXREG_COUNT
	.align		4
.L_28:
        /*0098*/ 	.byte	0x03, 0x1b
        /*009a*/ 	.short	0x00ff


	//----- nvinfo : EIATTR_COOP_GROUP_MASK_REGIDS
	.align		4
        /*009c*/ 	.byte	0x04, 0x29
        /*009e*/ 	.short	(.L_30 - .L_29)


	//   ....[0]....
.L_29:
        /*00a0*/ 	.word	0xffffffff


	//   ....[1]....
        /*00a4*/ 	.word	0xffffffff


	//   ....[2]....
        /*00a8*/ 	.word	0xffffffff


	//   ....[3]....
        /*00ac*/ 	.word	0xffffffff


	//   ....[4]....
        /*00b0*/ 	.word	0xffffffff


	//   ....[5]....
        /*00b4*/ 	.word	0xffffffff


	//   ....[6]....
        /*00b8*/ 	.word	0xffffffff


	//   ....[7]....
        /*00bc*/ 	.word	0xffffffff


	//----- nvinfo : EIATTR_COOP_GROUP_INSTR_OFFSETS
	.align		4
.L_30:
        /*00c0*/ 	.byte	0x04, 0x28
        /*00c2*/ 	.short	(.L_32 - .L_31)


	//   ....[0]....
.L_31:
        /*00c4*/ 	.word	0x000002c0


	//   ....[1]....
        /*00c8*/ 	.word	0x000002f0


	//   ....[2]....
        /*00cc*/ 	.word	0x00000320


	//   ....[3]....
        /*00d0*/ 	.word	0x00000340


	//   ....[4]....
        /*00d4*/ 	.word	0x00000360


	//   ....[5]....
        /*00d8*/ 	.word	0x000003f0


	//   ....[6]....
        /*00dc*/ 	.word	0x00000410


	//   ....[7]....
        /*00e0*/ 	.word	0x00000430


	//----- nvinfo : EIATTR_EXIT_INSTR_OFFSETS
	.align		4
.L_32:
        /*00e4*/ 	.byte	0x04, 0x1c
        /*00e6*/ 	.short	(.L_34 - .L_33)


	//   ....[0]....
.L_33:
        /*00e8*/ 	.word	0x00000710


	//   ....[1]....
        /*00ec*/ 	.word	0x00000770


	//----- nvinfo : EIATTR_MAX_THREADS
	.align		4
.L_34:
        /*00f0*/ 	.byte	0x04, 0x05
        /*00f2*/ 	.short	(.L_36 - .L_35)
.L_35:
        /*00f4*/ 	.word	0x00000100
        /*00f8*/ 	.word	0x00000001
        /*00fc*/ 	.word	0x00000001
.L_36:


//--------------------- .nv.callgraph             --------------------------
	.section	.nv.callgraph,"",@"SHT_CUDA_CALLGRAPH"
	.align	4
	.sectionentsize	8
	.align		4
        /*0000*/ 	.word	0x00000000
	.align		4
        /*0004*/ 	.word	0xffffffff
	.align		4
        /*0008*/ 	.word	0x00000000
	.align		4
        /*000c*/ 	.word	0xfffffffe
	.align		4
        /*0010*/ 	.word	0x00000000
	.align		4
        /*0014*/ 	.word	0xfffffffd
	.align		4
        /*0018*/ 	.word	0x00000000
	.align		4
        /*001c*/ 	.word	0xfffffffc


//--------------------- .nv.rel.action            --------------------------
	.section	.nv.rel.action,"",@"SHT_CUDA_RELOCINFO"
	.align	8
	.sectionentsize	8
        /*0000*/ 	.byte	0x73, 0x00, 0x00, 0x00, 0x00, 0x00, 0x00, 0x00, 0x00, 0x00, 0x00, 0x11, 0x25, 0x00, 0x05, 0x36


//--------------------- .nv.constant4             --------------------------
	.section	.nv.constant4,"a",@progbits
	.align	8
	.align		8
.nv.constant4:
        /*0000*/ 	.dword	_$_str


//--------------------- .nv.constant0._rms_layernorm_forward --------------------------
	.section	.nv.constant0._rms_layernorm_forward,"a",@progbits
	.sectionflags	@""
	.align	4
.nv.constant0._rms_layernorm_forward:
	.zero		408


//--------------------- .text._rms_layernorm_forward --------------------------
	.section	.text._rms_layernorm_forward,"ax",@progbits
	.sectionflags	@"SHF_BARRIERS=1"
	.sectioninfo	@"SHI_REGISTERS=28"
	.align	128
        .global         _rms_layernorm_forward
        .type           _rms_layernorm_forward,@function
        .size           _rms_layernorm_forward,(.L_x_1 - _rms_layernorm_forward)
        .other          _rms_layernorm_forward,@"STO_CUDA_ENTRY STV_DEFAULT"
_rms_layernorm_forward:
.text._rms_layernorm_forward:
[----:B------:R-:W-:Y:S02]  /*0000*/  MOV R1, c[0x0][0x28] ;  /* 0x00000a0000017a02 */ /* 0x000fe40000000f00 */
[----:B------:R-:W0:Y:S01]  /*0010*/  S2R R2, SR_TID.X ;  /* 0x0000000000027919 */ /* 0x000e220000002100 */
[----:B------:R-:W-:Y:S01]  /*0020*/  MOV R10, 0x2 ;  /* 0x00000002000a7802 */ /* 0x000fe20000000f00 */
[----:B------:R-:W-:Y:S01]  /*0030*/  CS2R R4, SRZ ;  /* 0x0000000000047805 */ /* 0x000fe2000001ff00 */
[----:B------:R-:W-:Y:S01]  /*0040*/  CS2R R6, SRZ ;  /* 0x0000000000067805 */ /* 0x000fe2000001ff00 */
[----:B------:R-:W1:Y:S01]  /*0050*/  S2R R0, SR_CTAID.X ;  /* 0x0000000000007919 */ /* 0x000e620000002500 */
[----:B------:R-:W-:Y:S01]  /*0060*/  ULDC.64 UR4, c[0x0][0x118] ;  /* 0x0000460000047ab9 */ /* 0x000fe20000000a00 */
[----:B0-----:R-:W-:Y:S02]  /*0070*/  IMAD.SHL.U32 R3, R2, 0x8, RZ ;  /* 0x0000000802037824 */ /* 0x001fe400078e00ff */
[----:B-1----:R-:W-:-:S03]  /*0080*/  IMAD R13, R0, c[0x0][0x178], RZ ;  /* 0x00005e00000d7a24 */ /* 0x002fc600078e02ff */
[----:B------:R-:W-:Y:S01]  /*0090*/  LOP3.LUT R3, R3, 0x7f8, RZ, 0xc0, !PT ;  /* 0x000007f803037812 */ /* 0x000fe200078ec0ff */
[----:B------:R-:W-:-:S03]  /*00a0*/  IMAD.WIDE R12, R13, R10, c[0x0][0x170] ;  /* 0x00005c000d0c7625 */ /* 0x000fc600078e020a */
[----:B------:R-:W-:-:S03]  /*00b0*/  ISETP.GE.AND P1, PT, R3, c[0x0][0x190], PT ;  /* 0x0000640003007a0c */ /* 0x000fc60003f26270 */
[----:B------:R-:W-:-:S10]  /*00c0*/  IMAD.WIDE.U32 R14, R3, 0x2, R12 ;  /* 0x00000002030e7825 */ /* 0x000fd400078e000c */
[----:B------:R-:W2:Y:S01]  /*00d0*/  @!P1 LDG.E.128 R4, [R14.64] ;  /* 0x000000040e049981 */ /* 0x000ea2000c1e1d00 */
[----:B------:R-:W-:Y:S01]  /*00e0*/  IMAD.WIDE.U32 R18, R3, R10, c[0x0][0x180] ;  /* 0x0000600003127625 */ /* 0x000fe200078e000a */
[----:B------:R-:W-:Y:S02]  /*00f0*/  LOP3.LUT P0, RZ, R2, 0x1f, RZ, 0xc0, !PT ;  /* 0x0000001f02ff7812 */ /* 0x000fe4000780c0ff */
[----:B------:R-:W-:-:S04]  /*0100*/  SHF.R.U32.HI R24, RZ, 0x3, R2 ;  /* 0x00000003ff187819 */ /* 0x000fc80000011602 */
[----:B------:R-:W-:Y:S02]  /*0110*/  LOP3.LUT R24, R24, 0x1c, RZ, 0xc0, !PT ;  /* 0x0000001c18187812 */ /* 0x000fe400078ec0ff */
[----:B------:R-:W-:Y:S02]  /*0120*/  ISETP.GE.AND P2, PT, R2, 0x8, PT ;  /* 0x000000080200780c */ /* 0x000fe40003f46270 */
[----:B--2---:R-:W-:Y:S02]  /*0130*/  SEL R4, R4, RZ, !P1 ;  /* 0x000000ff04047207 */ /* 0x004fe40004800000 */
[----:B------:R-:W-:Y:S02]  /*0140*/  SEL R5, R5, RZ, !P1 ;  /* 0x000000ff05057207 */ /* 0x000fe40004800000 */
[C---:B------:R-:W-:Y:S02]  /*0150*/  PRMT R9, R4.reuse, 0x7632, R9 ;  /* 0x0000763204097816 */ /* 0x040fe40000000009 */
[----:B------:R-:W-:Y:S01]  /*0160*/  SHF.L.U32 R11, R4, 0x10, RZ ;  /* 0x00000010040b7819 */ /* 0x000fe200000006ff */
[C---:B------:R-:W-:Y:S01]  /*0170*/  IMAD.U32 R12, R5.reuse, 0x10000, RZ ;  /* 0x00010000050c7824 */ /* 0x040fe200078e00ff */
[----:B------:R-:W-:Y:S01]  /*0180*/  PRMT R13, R5, 0x7632, R13 ;  /* 0x00007632050d7816 */ /* 0x000fe2000000000d */
[----:B------:R-:W-:Y:S01]  /*0190*/  IMAD.U32 R9, R9, 0x10000, RZ ;  /* 0x0001000009097824 */ /* 0x000fe200078e00ff */
[----:B------:R-:W-:-:S02]  /*01a0*/  SEL R6, R6, RZ, !P1 ;  /* 0x000000ff06067207 */ /* 0x000fc40004800000 */
[----:B------:R-:W-:Y:S01]  /*01b0*/  SHF.L.U32 R13, R13, 0x10, RZ ;  /* 0x000000100d0d7819 */ /* 0x000fe200000006ff */
[----:B------:R-:W-:Y:S01]  /*01c0*/  FMUL R4, R9, R9 ;  /* 0x0000000909047220 */ /* 0x000fe20000400000 */
[C---:B------:R-:W-:Y:S01]  /*01d0*/  PRMT R15, R6.reuse, 0x7632, R15 ;  /* 0x00007632060f7816 */ /* 0x040fe2000000000f */
[----:B------:R-:W-:Y:S01]  /*01e0*/  IMAD.U32 R14, R6, 0x10000, RZ ;  /* 0x00010000060e7824 */ /* 0x000fe200078e00ff */
[----:B------:R-:W-:Y:S01]  /*01f0*/  SEL R7, R7, RZ, !P1 ;  /* 0x000000ff07077207 */ /* 0x000fe20004800000 */
[----:B------:R-:W-:Y:S01]  /*0200*/  FFMA R5, R11, R11, R4 ;  /* 0x0000000b0b057223 */ /* 0x000fe20000000004 */
[----:B------:R-:W-:Y:S02]  /*0210*/  SHF.L.U32 R15, R15, 0x10, RZ ;  /* 0x000000100f0f7819 */ /* 0x000fe400000006ff */
[C---:B------:R-:W-:Y:S01]  /*0220*/  PRMT R17, R7.reuse, 0x7632, R17 ;  /* 0x0000763207117816 */ /* 0x040fe20000000011 */
[----:B------:R-:W-:Y:S01]  /*0230*/  FFMA R4, R12, R12, R5 ;  /* 0x0000000c0c047223 */ /* 0x000fe20000000005 */
[----:B------:R-:W-:-:S02]  /*0240*/  IMAD.U32 R16, R7, 0x10000, RZ ;  /* 0x0001000007107824 */ /* 0x000fc400078e00ff */
[----:B------:R-:W-:Y:S01]  /*0250*/  SHF.L.U32 R17, R17, 0x10, RZ ;  /* 0x0000001011117819 */ /* 0x000fe200000006ff */
[----:B------:R-:W-:Y:S01]  /*0260*/  FFMA R5, R13, R13, R4 ;  /* 0x0000000d0d057223 */ /* 0x000fe20000000004 */
[----:B------:R-:W-:-:S03]  /*0270*/  CS2R R6, SRZ ;  /* 0x0000000000067805 */ /* 0x000fc6000001ff00 */
[----:B------:R-:W-:-:S04]  /*0280*/  FFMA R4, R14, R14, R5 ;  /* 0x0000000e0e047223 */ /* 0x000fc80000000005 */
[----:B------:R-:W-:-:S04]  /*0290*/  FFMA R5, R15, R15, R4 ;  /* 0x0000000f0f057223 */ /* 0x000fc80000000004 */
[----:B------:R-:W-:-:S04]  /*02a0*/  FFMA R4, R16, R16, R5 ;  /* 0x0000001010047223 */ /* 0x000fc80000000005 */
[----:B------:R-:W-:-:S05]  /*02b0*/  FFMA R20, R17, R17, R4 ;  /* 0x0000001111147223 */ /* 0x000fca0000000004 */
[----:B------:R-:W0:Y:S02]  /*02c0*/  SHFL.BFLY PT, R5, R20, 0x10, 0x1f ;  /* 0x0e001f0014057f89 */ /* 0x000e2400000e0000 */
[----:B0-----:R-:W-:Y:S02]  /*02d0*/  FADD R21, R20, R5 ;  /* 0x0000000514157221 */ /* 0x001fe40000000000 */
[----:B------:R-:W-:-:S03]  /*02e0*/  CS2R R4, SRZ ;  /* 0x0000000000047805 */ /* 0x000fc6000001ff00 */
[----:B------:R-:W0:Y:S04]  /*02f0*/  SHFL.BFLY PT, R22, R21, 0x8, 0x1f ;  /* 0x0d001f0015167f89 */ /* 0x000e2800000e0000 */
[----:B------:R1:W2:Y:S01]  /*0300*/  @!P1 LDG.E.128 R4, [R18.64] ;  /* 0x0000000412049981 */ /* 0x0002a2000c1e1d00 */
[----:B0-----:R-:W-:-:S05]  /*0310*/  FADD R22, R21, R22 ;  /* 0x0000001615167221 */ /* 0x001fca0000000000 */
[----:B------:R-:W0:Y:S02]  /*0320*/  SHFL.BFLY PT, R23, R22, 0x4, 0x1f ;  /* 0x0c801f0016177f89 */ /* 0x000e2400000e0000 */
[----:B0-----:R-:W-:-:S05]  /*0330*/  FADD R23, R22, R23 ;  /* 0x0000001716177221 */ /* 0x001fca0000000000 */
[----:B------:R-:W0:Y:S02]  /*0340*/  SHFL.BFLY PT, R20, R23, 0x2, 0x1f ;  /* 0x0c401f0017147f89 */ /* 0x000e2400000e0000 */
[----:B0-----:R-:W-:-:S05]  /*0350*/  FADD R20, R23, R20 ;  /* 0x0000001417147221 */ /* 0x001fca0000000000 */
[----:B------:R-:W0:Y:S02]  /*0360*/  SHFL.BFLY PT, R21, R20, 0x1, 0x1f ;  /* 0x0c201f0014157f89 */ /* 0x000e2400000e0000 */
[----:B0-----:R-:W-:Y:S01]  /*0370*/  FADD R25, R20, R21 ;  /* 0x0000001514197221 */ /* 0x001fe20000000000 */
[----:B------:R-:W-:-:S04]  /*0380*/  I2FP.F32.S32 R20, c[0x0][0x190] ;  /* 0x0000640000147a45 */ /* 0x000fc80000201400 */
[----:B------:R-:W-:Y:S04]  /*0390*/  @!P0 STS [R24], R25 ;  /* 0x0000001918008388 */ /* 0x000fe80000000800 */
[----:B------:R-:W-:Y:S01]  /*03a0*/  BAR.SYNC.DEFER_BLOCKING 0x0 ;  /* 0x0000000000007b1d */ /* 0x000fe20000010000 */
[----:B------:R-:W-:-:S04]  /*03b0*/  LOP3.LUT P0, RZ, R2, 0x7, RZ, 0xc0, !PT ;  /* 0x0000000702ff7812 */ /* 0x000fc8000780c0ff */
[----:B------:R-:W-:Y:S01]  /*03c0*/  ISETP.LT.AND P0, PT, R2, 0x8, !P0 ;  /* 0x000000080200780c */ /* 0x000fe20004701270 */
[----:B------:R-:W1:Y:S01]  /*03d0*/  @!P2 LDS R8, [R2.X4] ;  /* 0x000000000208a984 */ /* 0x000e620000004800 */
[----:B------:R-:W-:-:S03]  /*03e0*/  FSETP.GEU.AND P2, PT, |R20|, 1.175494350822287508e-38, PT ;  /* 0x008000001400780b */ /* 0x000fc60003f4e200 */
[----:B-1----:R-:W0:Y:S02]  /*03f0*/  SHFL.BFLY PT, R19, R8, 0x4, 0x1f ;  /* 0x0c801f0008137f89 */ /* 0x002e2400000e0000 */
[----:B0-----:R-:W-:-:S05]  /*0400*/  FADD R19, R8, R19 ;  /* 0x0000001308137221 */ /* 0x001fca0000000000 */
[----:B------:R-:W0:Y:S02]  /*0410*/  SHFL.BFLY PT, R18, R19, 0x2, 0x1f ;  /* 0x0c401f0013127f89 */ /* 0x000e2400000e0000 */
[----:B0-----:R-:W-:-:S05]  /*0420*/  FADD R18, R19, R18 ;  /* 0x0000001213127221 */ /* 0x001fca0000000000 */
[----:B------:R-:W0:Y:S02]  /*0430*/  SHFL.BFLY PT, R21, R18, 0x1, 0x1f ;  /* 0x0c201f0012157f89 */ /* 0x000e2400000e0000 */
[----:B0-----:R-:W-:-:S05]  /*0440*/  FADD R21, R18, R21 ;  /* 0x0000001512157221 */ /* 0x001fca0000000000 */
[----:B------:R2:W-:Y:S04]  /*0450*/  @P0 STS [R2.X4], R21 ;  /* 0x0000001502000388 */ /* 0x0005e80000004800 */
[----:B------:R-:W-:Y:S01]  /*0460*/  BAR.SYNC.DEFER_BLOCKING 0x0 ;  /* 0x0000000000007b1d */ /* 0x000fe20000010000 */
[----:B------:R-:W-:-:S13]  /*0470*/  FSETP.GT.AND P0, PT, |R20|, 8.50705917302346158658e+37, PT ;  /* 0x7e8000001400780b */ /* 0x000fda0003f04200 */
[----:B------:R-:W-:-:S04]  /*0480*/  @P0 FMUL R20, R20, 0.25 ;  /* 0x3e80000014140820 */ /* 0x000fc80000400000 */
[----:B------:R-:W-:-:S04]  /*0490*/  @!P2 FMUL R20, R20, 16777216 ;  /* 0x4b8000001414a820 */ /* 0x000fc80000400000 */
[----:B------:R-:W0:Y:S01]  /*04a0*/  MUFU.RCP R19, R20 ;  /* 0x0000001400137308 */ /* 0x000e220000001000 */
[----:B------:R-:W1:Y:S01]  /*04b0*/  LDS R22, [RZ] ;  /* 0x00000000ff167984 */ /* 0x000e620000000800 */
[----:B--2---:R-:W-:Y:S02]  /*04c0*/  SEL R21, R4, RZ, !P1 ;  /* 0x000000ff04157207 */ /* 0x004fe40004800000 */
[----:B------:R-:W-:Y:S01]  /*04d0*/  SEL R23, R6, RZ, !P1 ;  /* 0x000000ff06177207 */ /* 0x000fe20004800000 */
[----:B-1----:R-:W-:Y:S01]  /*04e0*/  @P0 FMUL R22, R22, 0.25 ;  /* 0x3e80000016160820 */ /* 0x002fe20000400000 */
[----:B------:R-:W-:-:S03]  /*04f0*/  ISETP.NE.AND P0, PT, R2, RZ, PT ;  /* 0x000000ff0200720c */ /* 0x000fc60003f05270 */
[----:B------:R-:W-:-:S04]  /*0500*/  @!P2 FMUL R22, R22, 16777216 ;  /* 0x4b8000001616a820 */ /* 0x000fc80000400000 */
[----:B0-----:R-:W-:Y:S01]  /*0510*/  FFMA R8, R19, R22, c[0x0][0x194] ;  /* 0x0000650013087623 */ /* 0x001fe20000000016 */
[----:B------:R-:W-:-:S04]  /*0520*/  IMAD R19, R0, c[0x0][0x168], RZ ;  /* 0x00005a0000137a24 */ /* 0x000fc800078e02ff */
[----:B------:R-:W-:Y:S01]  /*0530*/  IMAD.WIDE R18, R19, R10, c[0x0][0x160] ;  /* 0x0000580013127625 */ /* 0x000fe200078e020a */
[----:B------:R-:W0:Y:S01]  /*0540*/  MUFU.RSQ R8, R8 ;  /* 0x0000000800087308 */ /* 0x000e220000001400 */
[----:B------:R-:W-:-:S04]  /*0550*/  SEL R10, R5, RZ, !P1 ;  /* 0x000000ff050a7207 */ /* 0x000fc80004800000 */
[----:B------:R-:W-:Y:S01]  /*0560*/  IMAD.WIDE.U32 R2, R3, 0x2, R18 ;  /* 0x0000000203027825 */ /* 0x000fe200078e0012 */
[----:B------:R-:W-:Y:S02]  /*0570*/  MOV R19, 0x4 ;  /* 0x0000000400137802 */ /* 0x000fe40000000f00 */
[----:B------:R-:W-:-:S03]  /*0580*/  SEL R18, R7, RZ, !P1 ;  /* 0x000000ff07127207 */ /* 0x000fc60004800000 */
[----:B------:R-:W-:Y:S01]  /*0590*/  IMAD.WIDE R4, R0, R19, c[0x0][0x188] ;  /* 0x0000620000047625 */ /* 0x000fe200078e0213 */
[-C--:B0-----:R-:W-:Y:S01]  /*05a0*/  FMUL R11, R11, R8.reuse ;  /* 0x000000080b0b7220 */ /* 0x081fe20000400000 */
[-C--:B------:R-:W-:Y:S01]  /*05b0*/  FMUL R0, R9, R8.reuse ;  /* 0x0000000809007220 */ /* 0x080fe20000400000 */
[-C--:B------:R-:W-:Y:S01]  /*05c0*/  FMUL R14, R14, R8.reuse ;  /* 0x000000080e0e7220 */ /* 0x080fe20000400000 */
[-C--:B------:R-:W-:Y:S01]  /*05d0*/  FMUL R15, R15, R8.reuse ;  /* 0x000000080f0f7220 */ /* 0x080fe20000400000 */
[-C--:B------:R-:W-:Y:S01]  /*05e0*/  FMUL R12, R12, R8.reuse ;  /* 0x000000080c0c7220 */ /* 0x080fe20000400000 */
[-C--:B------:R-:W-:Y:S01]  /*05f0*/  FMUL R13, R13, R8.reuse ;  /* 0x000000080d0d7220 */ /* 0x080fe20000400000 */
[-C--:B------:R-:W-:Y:S01]  /*0600*/  FMUL R16, R16, R8.reuse ;  /* 0x0000000810107220 */ /* 0x080fe20000400000 */
[----:B------:R-:W-:Y:S01]  /*0610*/  FMUL R17, R17, R8 ;  /* 0x0000000811117220 */ /* 0x000fe20000400000 */
[----:B------:R-:W-:Y:S01]  /*0620*/  F2FP.BF16.F32.PACK_AB R0, R0, R11 ;  /* 0x0000000b0000723e */ /* 0x000fe200000010ff */
[----:B------:R0:W-:Y:S01]  /*0630*/  @!P0 STG.E [R4.64], R8 ;  /* 0x0000000804008986 */ /* 0x0001e2000c101904 */
[----:B------:R-:W-:-:S02]  /*0640*/  F2FP.BF16.F32.PACK_AB R14, R15, R14 ;  /* 0x0000000e0f0e723e */ /* 0x000fc400000010ff */
[----:B------:R-:W-:Y:S02]  /*0650*/  F2FP.BF16.F32.PACK_AB R12, R13, R12 ;  /* 0x0000000c0d0c723e */ /* 0x000fe400000010ff */
[----:B------:R-:W-:Y:S01]  /*0660*/  F2FP.BF16.F32.PACK_AB R7, R17, R16 ;  /* 0x000000101107723e */ /* 0x000fe200000010ff */
[----:B------:R-:W-:Y:S01]  /*0670*/  HFMA2.BF16_V2 R9, R14.H1_H1, R23.H1_H1, -RZ.H0_H0 ;  /* 0x300000170e097231 */ /* 0x000fe20000340cff */
[----:B------:R-:W-:Y:S01]  /*0680*/  PRMT R23, R23, 0x5410, R18 ;  /* 0x0000541017177816 */ /* 0x000fe20000000012 */
[----:B------:R-:W-:Y:S01]  /*0690*/  HFMA2.BF16_V2 R6, R12.H1_H1, R10.H1_H1, -RZ.H0_H0 ;  /* 0x3000000a0c067231 */ /* 0x000fe20000340cff */
[----:B------:R-:W-:Y:S01]  /*06a0*/  PRMT R14, R14, 0x5410, R7 ;  /* 0x000054100e0e7816 */ /* 0x000fe20000000007 */
[----:B0-----:R-:W-:Y:S01]  /*06b0*/  HFMA2.BF16_V2 R5, R0.H1_H1, R21.H1_H1, -RZ.H0_H0 ;  /* 0x3000001500057231 */ /* 0x001fe20000340cff */
[----:B------:R-:W-:Y:S01]  /*06c0*/  PRMT R21, R21, 0x5410, R10 ;  /* 0x0000541015157816 */ /* 0x000fe2000000000a */
[----:B------:R-:W-:Y:S01]  /*06d0*/  HFMA2.BF16_V2 R10, R7.H1_H1, R18.H1_H1, -RZ.H0_H0 ;  /* 0x30000012070a7231 */ /* 0x000fe20000340cff */
[----:B------:R-:W-:Y:S01]  /*06e0*/  PRMT R0, R0, 0x5410, R12 ;  /* 0x0000541000007816 */ /* 0x000fe2000000000c */
[----:B------:R-:W-:-:S04]  /*06f0*/  HFMA2.BF16_V2 R4, R14, R23, -RZ.H0_H0 ;  /* 0x000000170e047231 */ /* 0x000fc800003400ff */
[----:B------:R-:W-:Y:S01]  /*0700*/  HFMA2.BF16_V2 R0, R0, R21, -RZ.H0_H0 ;  /* 0x0000001500007231 */ /* 0x000fe200003400ff */
[----:B------:R-:W-:Y:S06]  /*0710*/  @P1 EXIT ;  /* 0x000000000000194d */ /* 0x000fec0003800000 */
[C---:B------:R-:W-:Y:S02]  /*0720*/  PRMT R12, R0.reuse, 0x5410, R5 ;  /* 0x00005410000c7816 */ /* 0x040fe40000000005 */
[----:B------:R-:W-:Y:S02]  /*0730*/  PRMT R13, R0, 0x5432, R6 ;  /* 0x00005432000d7816 */ /* 0x000fe40000000006 */
[C---:B------:R-:W-:Y:S02]  /*0740*/  PRMT R14, R4.reuse, 0x5410, R9 ;  /* 0x00005410040e7816 */ /* 0x040fe40000000009 */
[----:B------:R-:W-:-:S05]  /*0750*/  PRMT R15, R4, 0x5432, R10 ;  /* 0x00005432040f7816 */ /* 0x000fca000000000a */
[----:B------:R-:W-:Y:S01]  /*0760*/  STG.E.128 [R2.64], R12 ;  /* 0x0000000c02007986 */ /* 0x000fe2000c101d04 */
[----:B------:R-:W-:Y:S05]  /*0770*/  EXIT ;  /* 0x000000000000794d */ /* 0x000fea0003800000 */
.L_x_0:
[----:B------:R-:W-:-:S00]  /*0780*/  BRA `(.L_x_0) ;  /* 0xfffffff000007947 */ /* 0x000fc0000383ffff */
[----:B------:R-:W-:-:S00]  /*0790*/  NOP ;  /* 0x0000000000007918 */ /* 0x000fc00000000000 */
        /* <DEDUP_REMOVED lines=14> */
.L_x_1:


//--------------------- .nv.global.init           --------------------------
	.section	.nv.global.init,"aw",@progbits
.nv.global.init:
	.type		_$_str,@object
	.size		_$_str,(.L_0 - _$_str)
_$_str:
        /*0000*/ 	.byte	0x5f, 0x5f, 0x43, 0x55, 0x44, 0x41, 0x5f, 0x46, 0x54, 0x5a, 0x00
.L_0:


//--------------------- .nv.shared._rms_layernorm_forward --------------------------
	.section	.nv.shared._rms_layernorm_forward,"aw",@nobits
	.sectionflags	@""
	.align	16
